//
// Generated by NVIDIA NVVM Compiler
//
// Compiler Build ID: CL-36424714
// Cuda compilation tools, release 13.0, V13.0.88
// Based on NVVM 20.0.0
//

.version 9.0
.target sm_100
.address_size 64

	// .globl	_Z14stencil_kernelPfPKf
// _ZZ20stencil_kernel_tiledPfPKfE4tile has been demoted

.visible .entry _Z14stencil_kernelPfPKf(
	.param .u64 .ptr .align 1 _Z14stencil_kernelPfPKf_param_0,
	.param .u64 .ptr .align 1 _Z14stencil_kernelPfPKf_param_1
)
{
	.reg .pred 	%p<4>;
	.reg .b32 	%r<21>;
	.reg .b32 	%f<13>;
	.reg .b64 	%rd<14>;

	ld.param.u64 	%rd1, [_Z14stencil_kernelPfPKf_param_0];
	ld.param.u64 	%rd2, [_Z14stencil_kernelPfPKf_param_1];
	mov.u32 	%r4, %ctaid.x;
	mov.u32 	%r5, %ntid.x;
	mov.u32 	%r6, %tid.x;
	mad.lo.s32 	%r1, %r4, %r5, %r6;
	mov.u32 	%r7, %ctaid.y;
	mov.u32 	%r8, %ntid.y;
	mov.u32 	%r9, %tid.y;
	mad.lo.s32 	%r2, %r7, %r8, %r9;
	mov.u32 	%r10, %ctaid.z;
	mov.u32 	%r11, %ntid.z;
	mov.u32 	%r12, %tid.z;
	mad.lo.s32 	%r3, %r10, %r11, %r12;
	setp.gt.s32 	%p1, %r1, 31;
	or.b32  	%r13, %r3, %r2;
	and.b32  	%r15, %r13, 268435424;
	setp.ne.s32 	%p2, %r15, 0;
	or.pred  	%p3, %p1, %p2;
	@%p3 bra 	$L__BB0_2;
	cvta.to.global.u64 	%rd3, %rd2;
	cvta.to.global.u64 	%rd4, %rd1;
	shl.b32 	%r16, %r1, 10;
	shl.b32 	%r17, %r2, 5;
	add.s32 	%r18, %r16, %r17;
	add.s32 	%r19, %r18, %r3;
	add.s32 	%r20, %r19, -1024;
	mul.wide.s32 	%rd5, %r20, 4;
	add.s64 	%rd6, %rd3, %rd5;
	ld.global.f32 	%f1, [%rd6];
	ld.global.f32 	%f2, [%rd6+8192];
	add.f32 	%f3, %f1, %f2;
	ld.global.f32 	%f4, [%rd6+3968];
	add.f32 	%f5, %f3, %f4;
	ld.global.f32 	%f6, [%rd6+4224];
	add.f32 	%f7, %f5, %f6;
	cvt.s64.s32 	%rd7, %r18;
	cvt.u64.u32 	%rd8, %r3;
	add.s64 	%rd9, %rd8, %rd7;
	shl.b64 	%rd10, %rd9, 2;
	add.s64 	%rd11, %rd3, %rd10;
	ld.global.f32 	%f8, [%rd11+-4];
	add.f32 	%f9, %f7, %f8;
	ld.global.f32 	%f10, [%rd11+4];
	add.f32 	%f11, %f9, %f10;
	mul.f32 	%f12, %f11, 0f3F400000;
	mul.wide.s32 	%rd12, %r19, 4;
	add.s64 	%rd13, %rd4, %rd12;
	st.global.f32 	[%rd13], %f12;
$L__BB0_2:
	ret;

}
	// .globl	_Z20stencil_kernel_tiledPfPKf
.visible .entry _Z20stencil_kernel_tiledPfPKf(
	.param .u64 .ptr .align 1 _Z20stencil_kernel_tiledPfPKf_param_0,
	.param .u64 .ptr .align 1 _Z20stencil_kernel_tiledPfPKf_param_1
)
{
	.reg .pred 	%p<23>;
	.reg .b32 	%r<44>;
	.reg .b32 	%f<20>;
	.reg .b64 	%rd<13>;
	// demoted variable
	.shared .align 4 .b8 _ZZ20stencil_kernel_tiledPfPKfE4tile[864];
	ld.param.u64 	%rd3, [_Z20stencil_kernel_tiledPfPKf_param_0];
	ld.param.u64 	%rd4, [_Z20stencil_kernel_tiledPfPKf_param_1];
	cvta.to.global.u64 	%rd1, %rd4;
	mov.u32 	%r16, %ctaid.x;
	mov.u32 	%r17, %ntid.x;
	mov.u32 	%r1, %tid.x;
	mad.lo.s32 	%r2, %r16, %r17, %r1;
	mov.u32 	%r18, %ctaid.y;
	mov.u32 	%r19, %ntid.y;
	mul.lo.s32 	%r3, %r18, %r19;
	mov.u32 	%r4, %tid.y;
	add.s32 	%r5, %r3, %r4;
	mov.u32 	%r20, %ctaid.z;
	mov.u32 	%r21, %ntid.z;
	mov.u32 	%r6, %tid.z;
	mad.lo.s32 	%r7, %r20, %r21, %r6;
	setp.gt.s32 	%p1, %r2, 31;
	or.b32  	%r22, %r7, %r5;
	and.b32  	%r24, %r22, 268435424;
	setp.ne.s32 	%p2, %r24, 0;
	or.pred  	%p3, %p1, %p2;
	@%p3 bra 	$L__BB1_16;
	shl.b32 	%r8, %r2, 10;
	shl.b32 	%r25, %r5, 5;
	add.s32 	%r26, %r8, %r25;
	add.s32 	%r9, %r26, %r7;
	mul.wide.s32 	%rd5, %r9, 4;
	add.s64 	%rd2, %rd1, %rd5;
	ld.global.f32 	%f1, [%rd2];
	mov.u32 	%r27, _ZZ20stencil_kernel_tiledPfPKfE4tile;
	mad.lo.s32 	%r28, %r1, 144, %r27;
	add.s32 	%r10, %r28, 144;
	mul.lo.s32 	%r29, %r4, 24;
	add.s32 	%r11, %r10, %r29;
	add.s32 	%r12, %r11, 24;
	shl.b32 	%r30, %r6, 2;
	add.s32 	%r13, %r12, %r30;
	st.shared.f32 	[%r13+4], %f1;
	setp.ne.s32 	%p4, %r1, 0;
	setp.lt.s32 	%p5, %r2, 1;
	add.s32 	%r31, %r27, %r29;
	add.s32 	%r32, %r31, %r30;
	add.s32 	%r14, %r32, 24;
	or.pred  	%p6, %p4, %p5;
	@%p6 bra 	$L__BB1_3;
	add.s32 	%r33, %r9, -1024;
	mul.wide.u32 	%rd6, %r33, 4;
	add.s64 	%rd7, %rd1, %rd6;
	ld.global.f32 	%f2, [%rd7];
	st.shared.f32 	[%r14+4], %f2;
$L__BB1_3:
	setp.ne.s32 	%p7, %r1, 3;
	setp.gt.s32 	%p8, %r2, 30;
	or.pred  	%p9, %p7, %p8;
	@%p9 bra 	$L__BB1_5;
	ld.global.f32 	%f3, [%rd2+4096];
	st.shared.f32 	[%r14+724], %f3;
$L__BB1_5:
	setp.ne.s32 	%p10, %r4, 0;
	setp.eq.s32 	%p11, %r5, 0;
	add.s32 	%r15, %r10, %r30;
	or.pred  	%p12, %p10, %p11;
	@%p12 bra 	$L__BB1_7;
	shl.b32 	%r35, %r3, 5;
	add.s32 	%r36, %r35, %r7;
	add.s32 	%r37, %r36, %r8;
	add.s32 	%r38, %r37, -32;
	mul.wide.s32 	%rd8, %r38, 4;
	add.s64 	%rd9, %rd1, %rd8;
	ld.global.f32 	%f4, [%rd9];
	st.shared.f32 	[%r15+4], %f4;
$L__BB1_7:
	setp.ne.s32 	%p13, %r4, 3;
	setp.gt.u32 	%p14, %r5, 30;
	or.pred  	%p15, %p13, %p14;
	@%p15 bra 	$L__BB1_9;
	ld.global.f32 	%f5, [%rd2+128];
	st.shared.f32 	[%r15+124], %f5;
$L__BB1_9:
	setp.ne.s32 	%p16, %r6, 0;
	setp.eq.s32 	%p17, %r7, 0;
	or.pred  	%p18, %p16, %p17;
	@%p18 bra 	$L__BB1_11;
	ld.global.f32 	%f6, [%rd2+-4];
	st.shared.f32 	[%r12], %f6;
$L__BB1_11:
	setp.ne.s32 	%p19, %r6, 3;
	setp.gt.u32 	%p20, %r7, 30;
	or.pred  	%p21, %p19, %p20;
	@%p21 bra 	$L__BB1_13;
	ld.global.f32 	%f7, [%rd2+4];
	st.shared.f32 	[%r11+44], %f7;
$L__BB1_13:
	add.s32 	%r39, %r1, -1;
	add.s32 	%r40, %r4, -1;
	or.b32  	%r41, %r39, %r40;
	add.s32 	%r42, %r6, -1;
	or.b32  	%r43, %r41, %r42;
	setp.gt.u32 	%p22, %r43, 3;
	@%p22 bra 	$L__BB1_15;
	ld.shared.f32 	%f8, [%r13+-312];
	ld.shared.f32 	%f9, [%r13+-24];
	add.f32 	%f10, %f8, %f9;
	ld.shared.f32 	%f11, [%r13+-192];
	add.f32 	%f12, %f10, %f11;
	ld.shared.f32 	%f13, [%r13+-144];
	add.f32 	%f14, %f12, %f13;
	ld.shared.f32 	%f15, [%r13+-172];
	add.f32 	%f16, %f14, %f15;
	ld.shared.f32 	%f17, [%r13+-164];
	add.f32 	%f18, %f16, %f17;
	mul.f32 	%f19, %f18, 0f3F400000;
	cvta.to.global.u64 	%rd10, %rd3;
	add.s64 	%rd12, %rd10, %rd5;
	st.global.f32 	[%rd12], %f19;
$L__BB1_15:
	bar.sync 	0;
$L__BB1_16:
	ret;

}


// ===== COMPILED SASS (sm_100) =====

	.target	sm_100

	.elftype	@"ET_EXEC"


//--------------------- .note.nv.tkinfo           --------------------------
	.section	.note.nv.tkinfo,"",@"SHT_NOTE"
	.sectionflags	@"SHF_NOTE_NV_TKINFO"
	.tkinfo
        /*0018*/ 	.word	0x00000002
        /*0030*/ 	.string	""
        /*0030*/ 	.string	"ptxas"
        /*0030*/ 	.string	"Cuda compilation tools, release 13.0, V13.0.88"
        /*0030*/ 	.string	"Build cuda_13.0.r13.0/compiler.36424714_0"
        /*0030*/ 	.string	"-arch sm_100 -m 64 "



//--------------------- .note.nv.cuinfo           --------------------------
	.section	.note.nv.cuinfo,"",@"SHT_NOTE"
	.sectionflags	@"SHF_NOTE_NV_CUINFO"
        /*0018*/ 	.short	0x0002
        /*001a*/ 	.short	0x0064
        /*001c*/ 	.short	0x0082
	.zero		2


//--------------------- .nv.info                  --------------------------
	.section	.nv.info,"",@"SHT_CUDA_INFO"
	.align	4


	//----- nvinfo : EIATTR_REGCOUNT
	.align		4
        /*0000*/ 	.byte	0x04, 0x2f
        /*0002*/ 	.short	(.L_1 - .L_0)
	.align		4
.L_0:
        /*0004*/ 	.word	index@(_Z14stencil_kernelPfPKf)
        /*0008*/ 	.word	0x00000016


	//----- nvinfo : EIATTR_FRAME_SIZE
	.align		4
.L_1:
        /*000c*/ 	.byte	0x04, 0x11
        /*000e*/ 	.short	(.L_3 - .L_2)
	.align		4
.L_2:
        /*0010*/ 	.word	index@(_Z14stencil_kernelPfPKf)
        /*0014*/ 	.word	0x00000000


	//----- nvinfo : EIATTR_REGCOUNT
	.align		4
.L_3:
        /*0018*/ 	.byte	0x04, 0x2f
        /*001a*/ 	.short	(.L_5 - .L_4)
	.align		4
.L_4:
        /*001c*/ 	.word	index@(_Z20stencil_kernel_tiledPfPKf)
        /*0020*/ 	.word	0x00000016


	//----- nvinfo : EIATTR_FRAME_SIZE
	.align		4
.L_5:
        /*0024*/ 	.byte	0x04, 0x11
        /*0026*/ 	.short	(.L_7 - .L_6)
	.align		4
.L_6:
        /*0028*/ 	.word	index@(_Z20stencil_kernel_tiledPfPKf)
        /*002c*/ 	.word	0x00000000


	//----- nvinfo : EIATTR_MIN_STACK_SIZE
	.align		4
.L_7:
        /*0030*/ 	.byte	0x04, 0x12
        /*0032*/ 	.short	(.L_9 - .L_8)
	.align		4
.L_8:
        /*0034*/ 	.word	index@(_Z20stencil_kernel_tiledPfPKf)
        /*0038*/ 	.word	0x00000000


	//----- nvinfo : EIATTR_MIN_STACK_SIZE
	.align		4
.L_9:
        /*003c*/ 	.byte	0x04, 0x12
        /*003e*/ 	.short	(.L_11 - .L_10)
	.align		4
.L_10:
        /*0040*/ 	.word	index@(_Z14stencil_kernelPfPKf)
        /*0044*/ 	.word	0x00000000
.L_11:


//--------------------- .nv.compat                --------------------------
	.section	.nv.compat,"",@"SHT_CUDA_COMPAT_INFO"
	.align	4
        /*0000*/ 	.byte	0x02, 0x09, 0x00, 0x00, 0x02, 0x02, 0x01, 0x00, 0x02, 0x05, 0x05, 0x00, 0x03, 0x07, 0x01, 0x01
        /*0010*/ 	.byte	0x02, 0x03, 0x00, 0x00, 0x02, 0x06, 0x01, 0x00, 0x04, 0x0b, 0x08, 0x00, 0x09, 0x00, 0x00, 0x00
        /*0020*/ 	.byte	0x00, 0x00, 0x00, 0x00


//--------------------- .nv.info._Z20stencil_kernel_tiledPfPKf --------------------------
	.section	.nv.info._Z20stencil_kernel_tiledPfPKf,"",@"SHT_CUDA_INFO"
	.sectionflags	@""
	.align	4


	//----- nvinfo : EIATTR_CUDA_API_VERSION
	.align		4
        /*0000*/ 	.byte	0x04, 0x37
        /*0002*/ 	.short	(.L_13 - .L_12)
.L_12:
        /*0004*/ 	.word	0x00000082


	//----- nvinfo : EIATTR_KPARAM_INFO
	.align		4
.L_13:
        /*0008*/ 	.byte	0x04, 0x17
        /*000a*/ 	.short	(.L_15 - .L_14)
.L_14:
        /*000c*/ 	.word	0x00000000
        /*0010*/ 	.short	0x0001
        /*0012*/ 	.short	0x0008
        /*0014*/ 	.byte	0x00, 0xf5, 0x21, 0x00


	//----- nvinfo : EIATTR_KPARAM_INFO
	.align		4
.L_15:
        /*0018*/ 	.byte	0x04, 0x17
        /*001a*/ 	.short	(.L_17 - .L_16)
.L_16:
        /*001c*/ 	.word	0x00000000
        /*0020*/ 	.short	0x0000
        /*0022*/ 	.short	0x0000
        /*0024*/ 	.byte	0x00, 0xf5, 0x21, 0x00


	//----- nvinfo : EIATTR_SPARSE_MMA_MASK
	.align		4
.L_17:
        /*0028*/ 	.byte	0x03, 0x50
        /*002a*/ 	.short	0x0000


	//----- nvinfo : EIATTR_MAXREG_COUNT
	.align		4
        /*002c*/ 	.byte	0x03, 0x1b
        /*002e*/ 	.short	0x00ff


	//----- nvinfo : EIATTR_NUM_BARRIERS
	.align		4
        /*0030*/ 	.byte	0x02, 0x4c
        /*0032*/ 	.byte	0x01
	.zero		1


	//----- nvinfo : EIATTR_MERCURY_ISA_VERSION
	.align		4
        /*0034*/ 	.byte	0x03, 0x5f
        /*0036*/ 	.short	0x0101


	//----- nvinfo : EIATTR_VRC_CTA_INIT_COUNT
	.align		4
        /*0038*/ 	.byte	0x02, 0x4a
	.zero		1
	.zero		1


	//----- nvinfo : EIATTR_EXIT_INSTR_OFFSETS
	.align		4
        /*003c*/ 	.byte	0x04, 0x1c
        /*003e*/ 	.short	(.L_19 - .L_18)


	//   ....[0]....
.L_18:
        /*0040*/ 	.word	0x00000100


	//   ....[1]....
        /*0044*/ 	.word	0x00000570


	//----- nvinfo : EIATTR_CRS_STACK_SIZE
	.align		4
.L_19:
        /*0048*/ 	.byte	0x04, 0x1e
        /*004a*/ 	.short	(.L_21 - .L_20)
.L_20:
        /*004c*/ 	.word	0x00000000


	//----- nvinfo : EIATTR_CBANK_PARAM_SIZE
	.align		4
.L_21:
        /*0050*/ 	.byte	0x03, 0x19
        /*0052*/ 	.short	0x0010


	//----- nvinfo : EIATTR_PARAM_CBANK
	.align		4
        /*0054*/ 	.byte	0x04, 0x0a
        /*0056*/ 	.short	(.L_23 - .L_22)
	.align		4
.L_22:
        /*0058*/ 	.word	index@(.nv.constant0._Z20stencil_kernel_tiledPfPKf)
        /*005c*/ 	.short	0x0380
        /*005e*/ 	.short	0x0010


	//----- nvinfo : EIATTR_SW_WAR
	.align		4
.L_23:
        /*0060*/ 	.byte	0x04, 0x36
        /*0062*/ 	.short	(.L_25 - .L_24)
.L_24:
        /*0064*/ 	.word	0x00000008
.L_25:


//--------------------- .nv.info._Z14stencil_kernelPfPKf --------------------------
	.section	.nv.info._Z14stencil_kernelPfPKf,"",@"SHT_CUDA_INFO"
	.sectionflags	@""
	.align	4


	//----- nvinfo : EIATTR_CUDA_API_VERSION
	.align		4
        /*0000*/ 	.byte	0x04, 0x37
        /*0002*/ 	.short	(.L_27 - .L_26)
.L_26:
        /*0004*/ 	.word	0x00000082


	//----- nvinfo : EIATTR_KPARAM_INFO
	.align		4
.L_27:
        /*0008*/ 	.byte	0x04, 0x17
        /*000a*/ 	.short	(.L_29 - .L_28)
.L_28:
        /*000c*/ 	.word	0x00000000
        /*0010*/ 	.short	0x0001
        /*0012*/ 	.short	0x0008
        /*0014*/ 	.byte	0x00, 0xf5, 0x21, 0x00


	//----- nvinfo : EIATTR_KPARAM_INFO
	.align		4
.L_29:
        /*0018*/ 	.byte	0x04, 0x17
        /*001a*/ 	.short	(.L_31 - .L_30)
.L_30:
        /*001c*/ 	.word	0x00000000
        /*0020*/ 	.short	0x0000
        /*0022*/ 	.short	0x0000
        /*0024*/ 	.byte	0x00, 0xf5, 0x21, 0x00


	//----- nvinfo : EIATTR_SPARSE_MMA_MASK
	.align		4
.L_31:
        /*0028*/ 	.byte	0x03, 0x50
        /*002a*/ 	.short	0x0000


	//----- nvinfo : EIATTR_MAXREG_COUNT
	.align		4
        /*002c*/ 	.byte	0x03, 0x1b
        /*002e*/ 	.short	0x00ff


	//----- nvinfo : EIATTR_MERCURY_ISA_VERSION
	.align		4
        /*0030*/ 	.byte	0x03, 0x5f
        /*0032*/ 	.short	0x0101


	//----- nvinfo : EIATTR_VRC_CTA_INIT_COUNT
	.align		4
        /*0034*/ 	.byte	0x02, 0x4a
	.zero		1
	.zero		1


	//----- nvinfo : EIATTR_EXIT_INSTR_OFFSETS
	.align		4
        /*0038*/ 	.byte	0x04, 0x1c
        /*003a*/ 	.short	(.L_33 - .L_32)


	//   ....[0]....
.L_32:
        /*003c*/ 	.word	0x000000f0


	//   ....[1]....
        /*0040*/ 	.word	0x000002b0


	//----- nvinfo : EIATTR_CBANK_PARAM_SIZE
	.align		4
.L_33:
        /*0044*/ 	.byte	0x03, 0x19
        /*0046*/ 	.short	0x0010


	//----- nvinfo : EIATTR_PARAM_CBANK
	.align		4
        /*0048*/ 	.byte	0x04, 0x0a
        /*004a*/ 	.short	(.L_35 - .L_34)
	.align		4
.L_34:
        /*004c*/ 	.word	index@(.nv.constant0._Z14stencil_kernelPfPKf)
        /*0050*/ 	.short	0x0380
        /*0052*/ 	.short	0x0010


	//----- nvinfo : EIATTR_SW_WAR
	.align		4
.L_35:
        /*0054*/ 	.byte	0x04, 0x36
        /*0056*/ 	.short	(.L_37 - .L_36)
.L_36:
        /*0058*/ 	.word	0x00000008
.L_37:


//--------------------- .nv.callgraph             --------------------------
	.section	.nv.callgraph,"",@"SHT_CUDA_CALLGRAPH"
	.align	4
	.sectionentsize	8
	.align		4
        /*0000*/ 	.word	0x00000000
	.align		4
        /*0004*/ 	.word	0xffffffff
	.align		4
        /*0008*/ 	.word	0x00000000
	.align		4
        /*000c*/ 	.word	0xfffffffe
	.align		4
        /*0010*/ 	.word	0x00000000
	.align		4
        /*0014*/ 	.word	0xfffffffd
	.align		4
        /*0018*/ 	.word	0x00000000
	.align		4
        /*001c*/ 	.word	0xfffffffc


//--------------------- .text._Z20stencil_kernel_tiledPfPKf --------------------------
	.section	.text._Z20stencil_kernel_tiledPfPKf,"ax",@progbits
	.align	128
        .global         _Z20stencil_kernel_tiledPfPKf
        .type           _Z20stencil_kernel_tiledPfPKf,@function
        .size           _Z20stencil_kernel_tiledPfPKf,(.L_x_4 - _Z20stencil_kernel_tiledPfPKf)
        .other          _Z20stencil_kernel_tiledPfPKf,@"STO_CUDA_ENTRY STV_DEFAULT"
_Z20stencil_kernel_tiledPfPKf:
.text._Z20stencil_kernel_tiledPfPKf:
[----:B------:R-:W-:Y:S01]  /*0000*/  LDC R1, c[0x0][0x37c] ;  /* 0x0000df00ff017b82 */ /* 0x000fe20000000800 */
[----:B------:R-:W0:Y:S07]  /*0010*/  S2R R0, SR_TID.Z ;  /* 0x0000000000007919 */ /* 0x000e2e0000002300 */
[----:B------:R-:W1:Y:S01]  /*0020*/  LDC R4, c[0x0][0x360] ;  /* 0x0000d800ff047b82 */ /* 0x000e620000000800 */
[----:B------:R-:W2:Y:S01]  /*0030*/  S2R R6, SR_TID.Y ;  /* 0x0000000000067919 */ /* 0x000ea20000002200 */
[----:B------:R-:W1:Y:S06]  /*0040*/  S2R R7, SR_TID.X ;  /* 0x0000000000077919 */ /* 0x000e6c0000002100 */
[----:B------:R-:W3:Y:S08]  /*0050*/  S2UR UR5, SR_CTAID.Y ;  /* 0x00000000000579c3 */ /* 0x000ef00000002600 */
[----:B------:R-:W3:Y:S08]  /*0060*/  LDC R5, c[0x0][0x364] ;  /* 0x0000d900ff057b82 */ /* 0x000ef00000000800 */
[----:B------:R-:W0:Y:S08]  /*0070*/  S2UR UR6, SR_CTAID.Z ;  /* 0x00000000000679c3 */ /* 0x000e300000002700 */
[----:B------:R-:W0:Y:S08]  /*0080*/  LDC R9, c[0x0][0x368] ;  /* 0x0000da00ff097b82 */ /* 0x000e300000000800 */
[----:B------:R-:W1:Y:S01]  /*0090*/  S2UR UR4, SR_CTAID.X ;  /* 0x00000000000479c3 */ /* 0x000e620000002500 */
[----:B---3--:R-:W-:-:S04]  /*00a0*/  IMAD R5, R5, UR5, RZ ;  /* 0x0000000505057c24 */ /* 0x008fc8000f8e02ff */
[----:B--2---:R-:W-:Y:S02]  /*00b0*/  IMAD.IADD R8, R5, 0x1, R6 ;  /* 0x0000000105087824 */ /* 0x004fe400078e0206 */
[----:B0-----:R-:W-:-:S05]  /*00c0*/  IMAD R9, R9, UR6, R0 ;  /* 0x0000000609097c24 */ /* 0x001fca000f8e0200 */
[----:B------:R-:W-:Y:S01]  /*00d0*/  LOP3.LUT P0, RZ, R9, 0xfffffe0, R8, 0xc8, !PT ;  /* 0x0fffffe009ff7812 */ /* 0x000fe2000780c808 */
[----:B-1----:R-:W-:-:S05]  /*00e0*/  IMAD R4, R4, UR4, R7 ;  /* 0x0000000404047c24 */ /* 0x002fca000f8e0207 */
[----:B------:R-:W-:-:S13]  /*00f0*/  ISETP.GT.OR P0, PT, R4, 0x1f, P0 ;  /* 0x0000001f0400780c */ /* 0x000fda0000704670 */
[----:B------:R-:W-:Y:S05]  /*0100*/  @P0 EXIT ;  /* 0x000000000000094d */ /* 0x000fea0003800000 */
[----:B------:R-:W-:Y:S01]  /*0110*/  ISETP.NE.AND P1, PT, R8, RZ, PT ;  /* 0x000000ff0800720c */ /* 0x000fe20003f25270 */
[----:B------:R-:W0:Y:S01]  /*0120*/  LDC.64 R2, c[0x0][0x388] ;  /* 0x0000e200ff027b82 */ /* 0x000e220000000a00 */
[C---:B------:R-:W-:Y:S01]  /*0130*/  ISETP.GE.AND P0, PT, R4.reuse, 0x1, PT ;  /* 0x000000010400780c */ /* 0x040fe20003f06270 */
[----:B------:R-:W-:Y:S01]  /*0140*/  IMAD.SHL.U32 R11, R4, 0x400, RZ ;  /* 0x00000400040b7824 */ /* 0x000fe200078e00ff */
[----:B------:R-:W-:Y:S01]  /*0150*/  ISETP.NE.OR P1, PT, R6, RZ, !P1 ;  /* 0x000000ff0600720c */ /* 0x000fe20004f25670 */
[----:B------:R-:W1:Y:S01]  /*0160*/  LDCU.64 UR4, c[0x0][0x358] ;  /* 0x00006b00ff0477ac */ /* 0x000e620008000a00 */
[----:B------:R-:W-:Y:S02]  /*0170*/  ISETP.NE.OR P0, PT, R7, RZ, !P0 ;  /* 0x000000ff0700720c */ /* 0x000fe40004705670 */
[C---:B------:R-:W-:Y:S02]  /*0180*/  ISETP.GT.U32.AND P5, PT, R8.reuse, 0x1e, PT ;  /* 0x0000001e0800780c */ /* 0x040fe40003fa4070 */
[----:B------:R-:W-:-:S02]  /*0190*/  LEA R8, R8, R11, 0x5 ;  /* 0x0000000b08087211 */ /* 0x000fc400078e28ff */
[----:B------:R-:W-:Y:S02]  /*01a0*/  ISETP.GT.AND P4, PT, R4, 0x1e, PT ;  /* 0x0000001e0400780c */ /* 0x000fe40003f84270 */
[C---:B------:R-:W-:Y:S02]  /*01b0*/  ISETP.NE.AND P3, PT, R9.reuse, RZ, PT ;  /* 0x000000ff0900720c */ /* 0x040fe40003f65270 */
[----:B------:R-:W-:Y:S01]  /*01c0*/  ISETP.GT.U32.AND P2, PT, R9, 0x1e, PT ;  /* 0x0000001e0900780c */ /* 0x000fe20003f44070 */
[----:B------:R-:W-:Y:S01]  /*01d0*/  @!P1 IMAD R4, R5, 0x20, R9 ;  /* 0x0000002005049824 */ /* 0x000fe200078e0209 */
[----:B------:R-:W-:Y:S02]  /*01e0*/  IADD3 R9, PT, PT, R9, R8, RZ ;  /* 0x0000000809097210 */ /* 0x000fe40007ffe0ff */
[----:B------:R-:W-:Y:S02]  /*01f0*/  ISETP.NE.OR P4, PT, R7, 0x3, P4 ;  /* 0x000000030700780c */ /* 0x000fe40002785670 */
[----:B------:R-:W-:-:S02]  /*0200*/  ISETP.NE.OR P5, PT, R6, 0x3, P5 ;  /* 0x000000030600780c */ /* 0x000fc40002fa5670 */
[----:B------:R-:W-:Y:S01]  /*0210*/  @!P1 IADD3 R13, PT, PT, R4, -0x20, R11 ;  /* 0xffffffe0040d9810 */ /* 0x000fe20007ffe00b */
[C---:B------:R-:W-:Y:S01]  /*0220*/  @!P0 VIADD R11, R9.reuse, 0xfffffc00 ;  /* 0xfffffc00090b8836 */ /* 0x040fe20000000000 */
[C---:B------:R-:W-:Y:S01]  /*0230*/  ISETP.NE.OR P3, PT, R0.reuse, RZ, !P3 ;  /* 0x000000ff0000720c */ /* 0x040fe20005f65670 */
[----:B0-----:R-:W-:Y:S01]  /*0240*/  IMAD.WIDE R4, R9, 0x4, R2 ;  /* 0x0000000409047825 */ /* 0x001fe200078e0202 */
[----:B------:R-:W-:-:S03]  /*0250*/  ISETP.NE.OR P2, PT, R0, 0x3, P2 ;  /* 0x000000030000780c */ /* 0x000fc60001745670 */
[--C-:B------:R-:W-:Y:S02]  /*0260*/  @!P0 IMAD.WIDE.U32 R10, R11, 0x4, R2.reuse ;  /* 0x000000040b0a8825 */ /* 0x100fe400078e0002 */
[----:B-1----:R-:W2:Y:S02]  /*0270*/  @!P4 LDG.E R8, desc[UR4][R4.64+0x1000] ;  /* 0x001000040408c981 */ /* 0x002ea4000c1e1900 */
[----:B------:R-:W-:Y:S02]  /*0280*/  @!P1 IMAD.WIDE R12, R13, 0x4, R2 ;  /* 0x000000040d0c9825 */ /* 0x000fe400078e0202 */
[----:B------:R-:W3:Y:S04]  /*0290*/  LDG.E R2, desc[UR4][R4.64] ;  /* 0x0000000404027981 */ /* 0x000ee8000c1e1900 */
[----:B------:R0:W4:Y:S04]  /*02a0*/  @!P0 LDG.E R10, desc[UR4][R10.64] ;  /* 0x000000040a0a8981 */ /* 0x000128000c1e1900 */
[----:B------:R1:W5:Y:S04]  /*02b0*/  @!P1 LDG.E R12, desc[UR4][R12.64] ;  /* 0x000000040c0c9981 */ /* 0x000368000c1e1900 */
[----:B------:R-:W5:Y:S04]  /*02c0*/  @!P5 LDG.E R14, desc[UR4][R4.64+0x80] ;  /* 0x00008004040ed981 */ /* 0x000f68000c1e1900 */
[----:B------:R-:W5:Y:S04]  /*02d0*/  @!P3 LDG.E R16, desc[UR4][R4.64+-0x4] ;  /* 0xfffffc040410b981 */ /* 0x000f68000c1e1900 */
[----:B------:R-:W5:Y:S01]  /*02e0*/  @!P2 LDG.E R17, desc[UR4][R4.64+0x4] ;  /* 0x000004040411a981 */ /* 0x000f62000c1e1900 */
[----:B------:R-:W1:Y:S01]  /*02f0*/  S2R R18, SR_CgaCtaId ;  /* 0x0000000000127919 */ /* 0x000e620000008800 */
[----:B------:R-:W-:-:S02]  /*0300*/  MOV R3, 0x400 ;  /* 0x0000040000037802 */ /* 0x000fc40000000f00 */
[----:B0-----:R-:W-:Y:S02]  /*0310*/  IADD3 R11, PT, PT, R0, -0x1, RZ ;  /* 0xffffffff000b7810 */ /* 0x001fe40007ffe0ff */
[----:B-1----:R-:W-:-:S05]  /*0320*/  LEA R3, R18, R3, 0x18 ;  /* 0x0000000312037211 */ /* 0x002fca00078ec0ff */
[C-C-:B------:R-:W-:Y:S02]  /*0330*/  IMAD R15, R7.reuse, 0x90, R3.reuse ;  /* 0x00000090070f7824 */ /* 0x140fe400078e0203 */
[C---:B------:R-:W-:Y:S02]  /*0340*/  IMAD R3, R6.reuse, 0x18, R3 ;  /* 0x0000001806037824 */ /* 0x040fe400078e0203 */
[--C-:B------:R-:W-:Y:S02]  /*0350*/  IMAD R13, R6, 0x18, R15.reuse ;  /* 0x00000018060d7824 */ /* 0x100fe400078e020f */
[C---:B------:R-:W-:Y:S01]  /*0360*/  IMAD R15, R0.reuse, 0x4, R15 ;  /* 0x00000004000f7824 */ /* 0x040fe200078e020f */
[C---:B------:R-:W-:Y:S01]  /*0370*/  LEA R3, R0.reuse, R3, 0x2 ;  /* 0x0000000300037211 */ /* 0x040fe200078e10ff */
[----:B------:R-:W-:Y:S01]  /*0380*/  IMAD R19, R0, 0x4, R13 ;  /* 0x0000000400137824 */ /* 0x000fe200078e020d */
[----:B------:R-:W-:Y:S01]  /*0390*/  IADD3 R7, PT, PT, R7, -0x1, RZ ;  /* 0xffffffff07077810 */ /* 0x000fe20007ffe0ff */
[----:B------:R-:W-:-:S05]  /*03a0*/  VIADD R18, R6, 0xffffffff ;  /* 0xffffffff06127836 */ /* 0x000fca0000000000 */
[----:B------:R-:W-:-:S04]  /*03b0*/  LOP3.LUT R7, R11, R7, R18, 0xfe, !PT ;  /* 0x000000070b077212 */ /* 0x000fc800078efe12 */
[----:B------:R-:W-:Y:S01]  /*03c0*/  ISETP.GT.U32.AND P6, PT, R7, 0x3, PT ;  /* 0x000000030700780c */ /* 0x000fe20003fc4070 */
[----:B------:R-:W-:Y:S01]  /*03d0*/  BSSY.RECONVERGENT B0, `(.L_x_0) ;  /* 0x0000018000007945 */ /* 0x000fe20003800200 */
[----:B---3--:R0:W-:Y:S04]  /*03e0*/  STS [R19+0xac], R2 ;  /* 0x0000ac0213007388 */ /* 0x0081e80000000800 */
[----:B----4-:R0:W-:Y:S04]  /*03f0*/  @!P0 STS [R3+0x1c], R10 ;  /* 0x00001c0a03008388 */ /* 0x0101e80000000800 */
[----:B--2---:R0:W-:Y:S04]  /*0400*/  @!P4 STS [R3+0x2ec], R8 ;  /* 0x0002ec080300c388 */ /* 0x0041e80000000800 */
[----:B-----5:R0:W-:Y:S04]  /*0410*/  @!P1 STS [R15+0x94], R12 ;  /* 0x0000940c0f009388 */ /* 0x0201e80000000800 */
[----:B------:R0:W-:Y:S04]  /*0420*/  @!P5 STS [R15+0x10c], R14 ;  /* 0x00010c0e0f00d388 */ /* 0x0001e80000000800 */
[----:B------:R0:W-:Y:S04]  /*0430*/  @!P3 STS [R13+0xa8], R16 ;  /* 0x0000a8100d00b388 */ /* 0x0001e80000000800 */
[----:B------:R0:W-:Y:S01]  /*0440*/  @!P2 STS [R13+0xbc], R17 ;  /* 0x0000bc110d00a388 */ /* 0x0001e20000000800 */
[----:B------:R-:W-:Y:S05]  /*0450*/  @P6 BRA `(.L_x_1) ;  /* 0x00000000003c6947 */ /* 0x000fea0003800000 */
[----:B------:R-:W-:Y:S01]  /*0460*/  LDS R0, [R19+-0x90] ;  /* 0xffff700013007984 */ /* 0x000fe20000000800 */
[----:B0-----:R-:W0:Y:S03]  /*0470*/  LDC.64 R2, c[0x0][0x380] ;  /* 0x0000e000ff027b82 */ /* 0x001e260000000a00 */
[----:B------:R-:W1:Y:S04]  /*0480*/  LDS R5, [R19+0x90] ;  /* 0x0000900013057984 */ /* 0x000e680000000800 */
[----:B------:R-:W2:Y:S04]  /*0490*/  LDS R7, [R19+-0x18] ;  /* 0xffffe80013077984 */ /* 0x000ea80000000800 */
[----:B------:R-:W3:Y:S04]  /*04a0*/  LDS R11, [R19+0x18] ;  /* 0x00001800130b7984 */ /* 0x000ee80000000800 */
[----:B------:R-:W4:Y:S04]  /*04b0*/  LDS R13, [R19+-0x4] ;  /* 0xfffffc00130d7984 */ /* 0x000f280000000800 */
[----:B------:R-:W5:Y:S01]  /*04c0*/  LDS R15, [R19+0x4] ;  /* 0x00000400130f7984 */ /* 0x000f620000000800 */
[----:B0-----:R-:W-:-:S04]  /*04d0*/  IMAD.WIDE R2, R9, 0x4, R2 ;  /* 0x0000000409027825 */ /* 0x001fc800078e0202 */
[----:B-1----:R-:W-:-:S04]  /*04e0*/  FADD R0, R0, R5 ;  /* 0x0000000500007221 */ /* 0x002fc80000000000 */
[----:B--2---:R-:W-:-:S04]  /*04f0*/  FADD R0, R0, R7 ;  /* 0x0000000700007221 */ /* 0x004fc80000000000 */
[----:B---3--:R-:W-:-:S04]  /*0500*/  FADD R0, R0, R11 ;  /* 0x0000000b00007221 */ /* 0x008fc80000000000 */
[----:B----4-:R-:W-:-:S04]  /*0510*/  FADD R0, R0, R13 ;  /* 0x0000000d00007221 */ /* 0x010fc80000000000 */
[----:B-----5:R-:W-:-:S04]  /*0520*/  FADD R0, R0, R15 ;  /* 0x0000000f00007221 */ /* 0x020fc80000000000 */
[----:B------:R-:W-:-:S05]  /*0530*/  FMUL R5, R0, 0.75 ;  /* 0x3f40000000057820 */ /* 0x000fca0000400000 */
[----:B------:R1:W-:Y:S02]  /*0540*/  STG.E desc[UR4][R2.64], R5 ;  /* 0x0000000502007986 */ /* 0x0003e4000c101904 */
.L_x_1:
[----:B------:R-:W-:Y:S05]  /*0550*/  BSYNC.RECONVERGENT B0 ;  /* 0x0000000000007941 */ /* 0x000fea0003800200 */
.L_x_0:
[----:B------:R-:W-:Y:S06]  /*0560*/  BAR.SYNC.DEFER_BLOCKING 0x0 ;  /* 0x0000000000007b1d */ /* 0x000fec0000010000 */
[----:B------:R-:W-:Y:S05]  /*0570*/  EXIT ;  /* 0x000000000000794d */ /* 0x000fea0003800000 */
.L_x_2:
[----:B------:R-:W-:-:S00]  /*0580*/  BRA `(.L_x_2) ;  /* 0xfffffffc00fc7947 */ /* 0x000fc0000383ffff */
[----:B------:R-:W-:-:S00]  /*0590*/  NOP ;  /* 0x0000000000007918 */ /* 0x000fc00000000000 */
        /* <DEDUP_REMOVED lines=14> */
.L_x_4:


//--------------------- .text._Z14stencil_kernelPfPKf --------------------------
	.section	.text._Z14stencil_kernelPfPKf,"ax",@progbits
	.align	128
        .global         _Z14stencil_kernelPfPKf
        .type           _Z14stencil_kernelPfPKf,@function
        .size           _Z14stencil_kernelPfPKf,(.L_x_5 - _Z14stencil_kernelPfPKf)
        .other          _Z14stencil_kernelPfPKf,@"STO_CUDA_ENTRY STV_DEFAULT"
_Z14stencil_kernelPfPKf:
.text._Z14stencil_kernelPfPKf:
[----:B------:R-:W-:Y:S01]  /*0000*/  LDC R1, c[0x0][0x37c] ;  /* 0x0000df00ff017b82 */ /* 0x000fe20000000800 */
[----:B------:R-:W0:Y:S07]  /*0010*/  S2R R2, SR_TID.Y ;  /* 0x0000000000027919 */ /* 0x000e2e0000002200 */
[----:B------:R-:W1:Y:S01]  /*0020*/  LDC R0, c[0x0][0x360] ;  /* 0x0000d800ff007b82 */ /* 0x000e620000000800 */
[----:B------:R-:W2:Y:S01]  /*0030*/  S2R R7, SR_TID.Z ;  /* 0x0000000000077919 */ /* 0x000ea20000002300 */
[----:B------:R-:W1:Y:S06]  /*0040*/  S2R R3, SR_TID.X ;  /* 0x0000000000037919 */ /* 0x000e6c0000002100 */
[----:B------:R-:W0:Y:S08]  /*0050*/  LDC R5, c[0x0][0x364] ;  /* 0x0000d900ff057b82 */ /* 0x000e300000000800 */
[----:B------:R-:W0:Y:S08]  /*0060*/  S2UR UR5, SR_CTAID.Y ;  /* 0x00000000000579c3 */ /* 0x000e300000002600 */
[----:B------:R-:W2:Y:S08]  /*0070*/  S2UR UR6, SR_CTAID.Z ;  /* 0x00000000000679c3 */ /* 0x000eb00000002700 */
[----:B------:R-:W2:Y:S08]  /*0080*/  LDC R4, c[0x0][0x368] ;  /* 0x0000da00ff047b82 */ /* 0x000eb00000000800 */
[----:B------:R-:W1:Y:S01]  /*0090*/  S2UR UR4, SR_CTAID.X ;  /* 0x00000000000479c3 */ /* 0x000e620000002500 */
[----:B0-----:R-:W-:-:S02]  /*00a0*/  IMAD R5, R5, UR5, R2 ;  /* 0x0000000505057c24 */ /* 0x001fc4000f8e0202 */
[----:B--2---:R-:W-:-:S05]  /*00b0*/  IMAD R4, R4, UR6, R7 ;  /* 0x0000000604047c24 */ /* 0x004fca000f8e0207 */
[----:B------:R-:W-:Y:S01]  /*00c0*/  LOP3.LUT P0, RZ, R4, 0xfffffe0, R5, 0xc8, !PT ;  /* 0x0fffffe004ff7812 */ /* 0x000fe2000780c805 */
[----:B-1----:R-:W-:-:S05]  /*00d0*/  IMAD R0, R0, UR4, R3 ;  /* 0x0000000400007c24 */ /* 0x002fca000f8e0203 */
[----:B------:R-:W-:-:S13]  /*00e0*/  ISETP.GT.OR P0, PT, R0, 0x1f, P0 ;  /* 0x0000001f0000780c */ /* 0x000fda0000704670 */
[----:B------:R-:W-:Y:S05]  /*00f0*/  @P0 EXIT ;  /* 0x000000000000094d */ /* 0x000fea0003800000 */
[----:B------:R-:W0:Y:S01]  /*0100*/  LDC.64 R2, c[0x0][0x388] ;  /* 0x0000e200ff027b82 */ /* 0x000e220000000a00 */
[----:B------:R-:W-:Y:S01]  /*0110*/  LEA R5, R0, R5, 0x5 ;  /* 0x0000000500057211 */ /* 0x000fe200078e28ff */
[----:B------:R-:W1:Y:S03]  /*0120*/  LDCU.64 UR4, c[0x0][0x358] ;  /* 0x00006b00ff0477ac */ /* 0x000e660008000a00 */
[----:B------:R-:W-:Y:S01]  /*0130*/  SHF.L.U32 R5, R5, 0x5, RZ ;  /* 0x0000000505057819 */ /* 0x000fe200000006ff */
[----:B------:R-:W2:Y:S03]  /*0140*/  LDCU.64 UR6, c[0x0][0x388] ;  /* 0x00007100ff0677ac */ /* 0x000ea60008000a00 */
[CC--:B------:R-:W-:Y:S02]  /*0150*/  IADD3 R9, PT, PT, R4.reuse, R5.reuse, RZ ;  /* 0x0000000504097210 */ /* 0x0c0fe40007ffe0ff */
[----:B------:R-:W-:-:S02]  /*0160*/  IADD3 R6, P0, PT, R4, R5, RZ ;  /* 0x0000000504067210 */ /* 0x000fc40007f1e0ff */
[----:B------:R-:W-:Y:S02]  /*0170*/  IADD3 R7, PT, PT, R9, -0x400, RZ ;  /* 0xfffffc0009077810 */ /* 0x000fe40007ffe0ff */
[----:B------:R-:W-:-:S03]  /*0180*/  LEA.HI.X.SX32 R5, R5, RZ, 0x1, P0 ;  /* 0x000000ff05057211 */ /* 0x000fc600000f0eff */
[----:B0-----:R-:W-:Y:S01]  /*0190*/  IMAD.WIDE R2, R7, 0x4, R2 ;  /* 0x0000000407027825 */ /* 0x001fe200078e0202 */
[----:B--2---:R-:W-:-:S04]  /*01a0*/  LEA R4, P0, R6, UR6, 0x2 ;  /* 0x0000000606047c11 */ /* 0x004fc8000f8010ff */
[----:B-1----:R-:W2:Y:S04]  /*01b0*/  LDG.E R0, desc[UR4][R2.64] ;  /* 0x0000000402007981 */ /* 0x002ea8000c1e1900 */
[----:B------:R-:W2:Y:S01]  /*01c0*/  LDG.E R11, desc[UR4][R2.64+0x2000] ;  /* 0x00200004020b7981 */ /* 0x000ea2000c1e1900 */
[----:B------:R-:W-:Y:S02]  /*01d0*/  LEA.HI.X R5, R6, UR7, R5, 0x2, P0 ;  /* 0x0000000706057c11 */ /* 0x000fe400080f1405 */
[----:B------:R-:W0:Y:S01]  /*01e0*/  LDC.64 R6, c[0x0][0x380] ;  /* 0x0000e000ff067b82 */ /* 0x000e220000000a00 */
[----:B------:R-:W3:Y:S04]  /*01f0*/  LDG.E R13, desc[UR4][R2.64+0xf80] ;  /* 0x000f8004020d7981 */ /* 0x000ee8000c1e1900 */
[----:B------:R-:W4:Y:S04]  /*0200*/  LDG.E R15, desc[UR4][R2.64+0x1080] ;  /* 0x00108004020f7981 */ /* 0x000f28000c1e1900 */
[----:B------:R-:W5:Y:S04]  /*0210*/  LDG.E R17, desc[UR4][R4.64+-0x4] ;  /* 0xfffffc0404117981 */ /* 0x000f68000c1e1900 */
[----:B------:R-:W5:Y:S01]  /*0220*/  LDG.E R19, desc[UR4][R4.64+0x4] ;  /* 0x0000040404137981 */ /* 0x000f62000c1e1900 */
[----:B0-----:R-:W-:-:S04]  /*0230*/  IMAD.WIDE R6, R9, 0x4, R6 ;  /* 0x0000000409067825 */ /* 0x001fc800078e0206 */
[----:B--2---:R-:W-:-:S04]  /*0240*/  FADD R0, R0, R11 ;  /* 0x0000000b00007221 */ /* 0x004fc80000000000 */
[----:B---3--:R-:W-:-:S04]  /*0250*/  FADD R0, R0, R13 ;  /* 0x0000000d00007221 */ /* 0x008fc80000000000 */
[----:B----4-:R-:W-:-:S04]  /*0260*/  FADD R0, R0, R15 ;  /* 0x0000000f00007221 */ /* 0x010fc80000000000 */
[----:B-----5:R-:W-:-:S04]  /*0270*/  FADD R0, R0, R17 ;  /* 0x0000001100007221 */ /* 0x020fc80000000000 */
[----:B------:R-:W-:-:S04]  /*0280*/  FADD R0, R0, R19 ;  /* 0x0000001300007221 */ /* 0x000fc80000000000 */
[----:B------:R-:W-:-:S05]  /*0290*/  FMUL R9, R0, 0.75 ;  /* 0x3f40000000097820 */ /* 0x000fca0000400000 */
[----:B------:R-:W-:Y:S01]  /*02a0*/  STG.E desc[UR4][R6.64], R9 ;  /* 0x0000000906007986 */ /* 0x000fe2000c101904 */
[----:B------:R-:W-:Y:S05]  /*02b0*/  EXIT ;  /* 0x000000000000794d */ /* 0x000fea0003800000 */
.L_x_3:
        /* <DEDUP_REMOVED lines=12> */
.L_x_5:


//--------------------- .nv.shared._Z20stencil_kernel_tiledPfPKf --------------------------
	.section	.nv.shared._Z20stencil_kernel_tiledPfPKf,"aw",@nobits
	.sectionflags	@""
	.align	4
.nv.shared._Z20stencil_kernel_tiledPfPKf:
	.zero		1888


//--------------------- .nv.shared.reserved.0     --------------------------
	.section	.nv.shared.reserved.0,"aw",@nobits
	.weak		__nv_reservedSMEM_offset_0_alias
	.size		__nv_reservedSMEM_offset_0_alias, 0, 64
	.other		__nv_reservedSMEM_offset_0_alias,@"STO_CUDA_RESERVED_SHARED STV_DEFAULT"
__nv_reservedSMEM_offset_0_alias:
	.zero		0
	.zero		64


//--------------------- .nv.constant0._Z20stencil_kernel_tiledPfPKf --------------------------
	.section	.nv.constant0._Z20stencil_kernel_tiledPfPKf,"a",@progbits
	.sectionflags	@""
	.align	4
.nv.constant0._Z20stencil_kernel_tiledPfPKf:
	.zero		912


//--------------------- .nv.constant0._Z14stencil_kernelPfPKf --------------------------
	.section	.nv.constant0._Z14stencil_kernelPfPKf,"a",@progbits
	.sectionflags	@""
	.align	4
.nv.constant0._Z14stencil_kernelPfPKf:
	.zero		912


//--------------------- SYMBOLS --------------------------

	.type		.nv.reservedSmem.offset0,@object
	.size		.nv.reservedSmem.offset0,0x4
	.type		.nv.reservedSmem.cap,@object
	.size		.nv.reservedSmem.cap,0x4
